//
// Generated by NVIDIA NVVM Compiler
//
// Compiler Build ID: CL-36424714
// Cuda compilation tools, release 13.0, V13.0.88
// Based on NVVM 20.0.0
//

.version 9.0
.target sm_100
.address_size 64

	// .globl	_Z12color_to_rgbPfS_ii

.visible .entry _Z12color_to_rgbPfS_ii(
	.param .u64 .ptr .align 1 _Z12color_to_rgbPfS_ii_param_0,
	.param .u64 .ptr .align 1 _Z12color_to_rgbPfS_ii_param_1,
	.param .u32 _Z12color_to_rgbPfS_ii_param_2,
	.param .u32 _Z12color_to_rgbPfS_ii_param_3
)
{
	.reg .pred 	%p<4>;
	.reg .b32 	%r<13>;
	.reg .b32 	%f<5>;
	.reg .b64 	%rd<9>;
	.reg .b64 	%fd<7>;

	ld.param.u64 	%rd1, [_Z12color_to_rgbPfS_ii_param_0];
	ld.param.u64 	%rd2, [_Z12color_to_rgbPfS_ii_param_1];
	ld.param.u32 	%r4, [_Z12color_to_rgbPfS_ii_param_2];
	ld.param.u32 	%r3, [_Z12color_to_rgbPfS_ii_param_3];
	mov.u32 	%r5, %ntid.x;
	mov.u32 	%r6, %ctaid.x;
	mov.u32 	%r7, %tid.x;
	mad.lo.s32 	%r1, %r5, %r6, %r7;
	mov.u32 	%r8, %ntid.y;
	mov.u32 	%r9, %ctaid.y;
	mov.u32 	%r10, %tid.y;
	mad.lo.s32 	%r2, %r8, %r9, %r10;
	setp.ge.s32 	%p1, %r2, %r4;
	setp.ge.s32 	%p2, %r1, %r3;
	or.pred  	%p3, %p1, %p2;
	@%p3 bra 	$L__BB0_2;
	cvta.to.global.u64 	%rd3, %rd1;
	cvta.to.global.u64 	%rd4, %rd2;
	mad.lo.s32 	%r11, %r3, %r2, %r1;
	mul.lo.s32 	%r12, %r11, 3;
	mul.wide.s32 	%rd5, %r12, 4;
	add.s64 	%rd6, %rd3, %rd5;
	ld.global.f32 	%f1, [%rd6];
	ld.global.f32 	%f2, [%rd6+4];
	ld.global.f32 	%f3, [%rd6+8];
	cvt.f64.f32 	%fd1, %f1;
	cvt.f64.f32 	%fd2, %f2;
	mul.f64 	%fd3, %fd2, 0d3FE2C8B439581062;
	fma.rn.f64 	%fd4, %fd1, 0d3FD322D0E5604189, %fd3;
	cvt.f64.f32 	%fd5, %f3;
	fma.rn.f64 	%fd6, %fd5, 0d3FBD2F1A9FBE76C9, %fd4;
	cvt.rn.f32.f64 	%f4, %fd6;
	mul.wide.s32 	%rd7, %r11, 4;
	add.s64 	%rd8, %rd4, %rd7;
	st.global.f32 	[%rd8], %f4;
$L__BB0_2:
	ret;

}


// ===== COMPILED SASS (sm_100) =====

	.target	sm_100

	.elftype	@"ET_EXEC"


//--------------------- .note.nv.tkinfo           --------------------------
	.section	.note.nv.tkinfo,"",@"SHT_NOTE"
	.sectionflags	@"SHF_NOTE_NV_TKINFO"
	.tkinfo
        /*0018*/ 	.word	0x00000002
        /*0030*/ 	.string	""
        /*0030*/ 	.string	"ptxas"
        /*0030*/ 	.string	"Cuda compilation tools, release 13.0, V13.0.88"
        /*0030*/ 	.string	"Build cuda_13.0.r13.0/compiler.36424714_0"
        /*0030*/ 	.string	"-arch sm_100 -m 64 "



//--------------------- .note.nv.cuinfo           --------------------------
	.section	.note.nv.cuinfo,"",@"SHT_NOTE"
	.sectionflags	@"SHF_NOTE_NV_CUINFO"
        /*0018*/ 	.short	0x0002
        /*001a*/ 	.short	0x0064
        /*001c*/ 	.short	0x0082
	.zero		2


//--------------------- .nv.info                  --------------------------
	.section	.nv.info,"",@"SHT_CUDA_INFO"
	.align	4


	//----- nvinfo : EIATTR_REGCOUNT
	.align		4
        /*0000*/ 	.byte	0x04, 0x2f
        /*0002*/ 	.short	(.L_1 - .L_0)
	.align		4
.L_0:
        /*0004*/ 	.word	index@(_Z12color_to_rgbPfS_ii)
        /*0008*/ 	.word	0x00000010


	//----- nvinfo : EIATTR_FRAME_SIZE
	.align		4
.L_1:
        /*000c*/ 	.byte	0x04, 0x11
        /*000e*/ 	.short	(.L_3 - .L_2)
	.align		4
.L_2:
        /*0010*/ 	.word	index@(_Z12color_to_rgbPfS_ii)
        /*0014*/ 	.word	0x00000000


	//----- nvinfo : EIATTR_MIN_STACK_SIZE
	.align		4
.L_3:
        /*0018*/ 	.byte	0x04, 0x12
        /*001a*/ 	.short	(.L_5 - .L_4)
	.align		4
.L_4:
        /*001c*/ 	.word	index@(_Z12color_to_rgbPfS_ii)
        /*0020*/ 	.word	0x00000000
.L_5:


//--------------------- .nv.compat                --------------------------
	.section	.nv.compat,"",@"SHT_CUDA_COMPAT_INFO"
	.align	4
        /*0000*/ 	.byte	0x02, 0x09, 0x00, 0x00, 0x02, 0x02, 0x01, 0x00, 0x02, 0x05, 0x05, 0x00, 0x03, 0x07, 0x01, 0x01
        /*0010*/ 	.byte	0x02, 0x03, 0x00, 0x00, 0x02, 0x06, 0x01, 0x00, 0x04, 0x0b, 0x08, 0x00, 0x01, 0x00, 0x00, 0x00
        /*0020*/ 	.byte	0x00, 0x00, 0x00, 0x00


//--------------------- .nv.info._Z12color_to_rgbPfS_ii --------------------------
	.section	.nv.info._Z12color_to_rgbPfS_ii,"",@"SHT_CUDA_INFO"
	.sectionflags	@""
	.align	4


	//----- nvinfo : EIATTR_CUDA_API_VERSION
	.align		4
        /*0000*/ 	.byte	0x04, 0x37
        /*0002*/ 	.short	(.L_7 - .L_6)
.L_6:
        /*0004*/ 	.word	0x00000082


	//----- nvinfo : EIATTR_KPARAM_INFO
	.align		4
.L_7:
        /*0008*/ 	.byte	0x04, 0x17
        /*000a*/ 	.short	(.L_9 - .L_8)
.L_8:
        /*000c*/ 	.word	0x00000000
        /*0010*/ 	.short	0x0003
        /*0012*/ 	.short	0x0014
        /*0014*/ 	.byte	0x00, 0xf0, 0x11, 0x00


	//----- nvinfo : EIATTR_KPARAM_INFO
	.align		4
.L_9:
        /*0018*/ 	.byte	0x04, 0x17
        /*001a*/ 	.short	(.L_11 - .L_10)
.L_10:
        /*001c*/ 	.word	0x00000000
        /*0020*/ 	.short	0x0002
        /*0022*/ 	.short	0x0010
        /*0024*/ 	.byte	0x00, 0xf0, 0x11, 0x00


	//----- nvinfo : EIATTR_KPARAM_INFO
	.align		4
.L_11:
        /*0028*/ 	.byte	0x04, 0x17
        /*002a*/ 	.short	(.L_13 - .L_12)
.L_12:
        /*002c*/ 	.word	0x00000000
        /*0030*/ 	.short	0x0001
        /*0032*/ 	.short	0x0008
        /*0034*/ 	.byte	0x00, 0xf5, 0x21, 0x00


	//----- nvinfo : EIATTR_KPARAM_INFO
	.align		4
.L_13:
        /*0038*/ 	.byte	0x04, 0x17
        /*003a*/ 	.short	(.L_15 - .L_14)
.L_14:
        /*003c*/ 	.word	0x00000000
        /*0040*/ 	.short	0x0000
        /*0042*/ 	.short	0x0000
        /*0044*/ 	.byte	0x00, 0xf5, 0x21, 0x00


	//----- nvinfo : EIATTR_SPARSE_MMA_MASK
	.align		4
.L_15:
        /*0048*/ 	.byte	0x03, 0x50
        /*004a*/ 	.short	0x0000


	//----- nvinfo : EIATTR_MAXREG_COUNT
	.align		4
        /*004c*/ 	.byte	0x03, 0x1b
        /*004e*/ 	.short	0x00ff


	//----- nvinfo : EIATTR_MERCURY_ISA_VERSION
	.align		4
        /*0050*/ 	.byte	0x03, 0x5f
        /*0052*/ 	.short	0x0101


	//----- nvinfo : EIATTR_VRC_CTA_INIT_COUNT
	.align		4
        /*0054*/ 	.byte	0x02, 0x4a
	.zero		1
	.zero		1


	//----- nvinfo : EIATTR_EXIT_INSTR_OFFSETS
	.align		4
        /*0058*/ 	.byte	0x04, 0x1c
        /*005a*/ 	.short	(.L_17 - .L_16)


	//   ....[0]....
.L_16:
        /*005c*/ 	.word	0x000000c0


	//   ....[1]....
        /*0060*/ 	.word	0x00000250


	//----- nvinfo : EIATTR_CBANK_PARAM_SIZE
	.align		4
.L_17:
        /*0064*/ 	.byte	0x03, 0x19
        /*0066*/ 	.short	0x0018


	//----- nvinfo : EIATTR_PARAM_CBANK
	.align		4
        /*0068*/ 	.byte	0x04, 0x0a
        /*006a*/ 	.short	(.L_19 - .L_18)
	.align		4
.L_18:
        /*006c*/ 	.word	index@(.nv.constant0._Z12color_to_rgbPfS_ii)
        /*0070*/ 	.short	0x0380
        /*0072*/ 	.short	0x0018


	//----- nvinfo : EIATTR_SW_WAR
	.align		4
.L_19:
        /*0074*/ 	.byte	0x04, 0x36
        /*0076*/ 	.short	(.L_21 - .L_20)
.L_20:
        /*0078*/ 	.word	0x00000008
.L_21:


//--------------------- .nv.callgraph             --------------------------
	.section	.nv.callgraph,"",@"SHT_CUDA_CALLGRAPH"
	.align	4
	.sectionentsize	8
	.align		4
        /*0000*/ 	.word	0x00000000
	.align		4
        /*0004*/ 	.word	0xffffffff
	.align		4
        /*0008*/ 	.word	0x00000000
	.align		4
        /*000c*/ 	.word	0xfffffffe
	.align		4
        /*0010*/ 	.word	0x00000000
	.align		4
        /*0014*/ 	.word	0xfffffffd
	.align		4
        /*0018*/ 	.word	0x00000000
	.align		4
        /*001c*/ 	.word	0xfffffffc


//--------------------- .text._Z12color_to_rgbPfS_ii --------------------------
	.section	.text._Z12color_to_rgbPfS_ii,"ax",@progbits
	.align	128
        .global         _Z12color_to_rgbPfS_ii
        .type           _Z12color_to_rgbPfS_ii,@function
        .size           _Z12color_to_rgbPfS_ii,(.L_x_1 - _Z12color_to_rgbPfS_ii)
        .other          _Z12color_to_rgbPfS_ii,@"STO_CUDA_ENTRY STV_DEFAULT"
_Z12color_to_rgbPfS_ii:
.text._Z12color_to_rgbPfS_ii:
[----:B------:R-:W-:Y:S01]  /*0000*/  LDC R1, c[0x0][0x37c] ;  /* 0x0000df00ff017b82 */ /* 0x000fe20000000800 */
[----:B------:R-:W0:Y:S01]  /*0010*/  S2R R0, SR_CTAID.X ;  /* 0x0000000000007919 */ /* 0x000e220000002500 */
[----:B------:R-:W0:Y:S01]  /*0020*/  LDCU UR4, c[0x0][0x360] ;  /* 0x00006c00ff0477ac */ /* 0x000e220008000800 */
[----:B------:R-:W0:Y:S01]  /*0030*/  S2R R3, SR_TID.X ;  /* 0x0000000000037919 */ /* 0x000e220000002100 */
[----:B------:R-:W1:Y:S01]  /*0040*/  LDCU UR5, c[0x0][0x364] ;  /* 0x00006c80ff0577ac */ /* 0x000e620008000800 */
[----:B------:R-:W1:Y:S01]  /*0050*/  S2R R5, SR_CTAID.Y ;  /* 0x0000000000057919 */ /* 0x000e620000002600 */
[----:B------:R-:W2:Y:S01]  /*0060*/  LDCU.64 UR6, c[0x0][0x390] ;  /* 0x00007200ff0677ac */ /* 0x000ea20008000a00 */
[----:B------:R-:W1:Y:S01]  /*0070*/  S2R R2, SR_TID.Y ;  /* 0x0000000000027919 */ /* 0x000e620000002200 */
[----:B0-----:R-:W-:-:S05]  /*0080*/  IMAD R0, R0, UR4, R3 ;  /* 0x0000000400007c24 */ /* 0x001fca000f8e0203 */
[----:B--2---:R-:W-:Y:S01]  /*0090*/  ISETP.GE.AND P0, PT, R0, UR7, PT ;  /* 0x0000000700007c0c */ /* 0x004fe2000bf06270 */
[----:B-1----:R-:W-:-:S05]  /*00a0*/  IMAD R5, R5, UR5, R2 ;  /* 0x0000000505057c24 */ /* 0x002fca000f8e0202 */
[----:B------:R-:W-:-:S13]  /*00b0*/  ISETP.GE.OR P0, PT, R5, UR6, P0 ;  /* 0x0000000605007c0c */ /* 0x000fda0008706670 */
[----:B------:R-:W-:Y:S05]  /*00c0*/  @P0 EXIT ;  /* 0x000000000000094d */ /* 0x000fea0003800000 */
[----:B------:R-:W0:Y:S01]  /*00d0*/  LDC.64 R2, c[0x0][0x380] ;  /* 0x0000e000ff027b82 */ /* 0x000e220000000a00 */
[----:B------:R-:W1:Y:S01]  /*00e0*/  LDCU.64 UR4, c[0x0][0x358] ;  /* 0x00006b00ff0477ac */ /* 0x000e620008000a00 */
[----:B------:R-:W-:-:S05]  /*00f0*/  IMAD R13, R5, UR7, R0 ;  /* 0x00000007050d7c24 */ /* 0x000fca000f8e0200 */
[----:B------:R-:W-:Y:S01]  /*0100*/  LEA R5, R13, R13, 0x1 ;  /* 0x0000000d0d057211 */ /* 0x000fe200078e08ff */
[----:B------:R-:W-:Y:S01]  /*0110*/  UMOV UR8, 0x39581062 ;  /* 0x3958106200087882 */ /* 0x000fe20000000000 */
[----:B------:R-:W-:Y:S01]  /*0120*/  UMOV UR9, 0x3fe2c8b4 ;  /* 0x3fe2c8b400097882 */ /* 0x000fe20000000000 */
[----:B------:R-:W2:Y:S02]  /*0130*/  LDC.64 R10, c[0x0][0x388] ;  /* 0x0000e200ff0a7b82 */ /* 0x000ea40000000a00 */
[----:B0-----:R-:W-:-:S05]  /*0140*/  IMAD.WIDE R2, R5, 0x4, R2 ;  /* 0x0000000405027825 */ /* 0x001fca00078e0202 */
[----:B-1----:R-:W3:Y:S04]  /*0150*/  LDG.E R12, desc[UR4][R2.64+0x4] ;  /* 0x00000404020c7981 */ /* 0x002ee8000c1e1900 */
[----:B------:R-:W4:Y:S04]  /*0160*/  LDG.E R0, desc[UR4][R2.64] ;  /* 0x0000000402007981 */ /* 0x000f28000c1e1900 */
[----:B------:R2:W5:Y:S02]  /*0170*/  LDG.E R8, desc[UR4][R2.64+0x8] ;  /* 0x0000080402087981 */ /* 0x000564000c1e1900 */
[----:B--2---:R-:W-:Y:S01]  /*0180*/  IMAD.WIDE R2, R13, 0x4, R10 ;  /* 0x000000040d027825 */ /* 0x004fe200078e020a */
[----:B---3--:R-:W0:Y:S08]  /*0190*/  F2F.F64.F32 R6, R12 ;  /* 0x0000000c00067310 */ /* 0x008e300000201800 */
[----:B----4-:R-:W1:Y:S01]  /*01a0*/  F2F.F64.F32 R4, R0 ;  /* 0x0000000000047310 */ /* 0x010e620000201800 */
[----:B0-----:R-:W-:-:S07]  /*01b0*/  DMUL R6, R6, UR8 ;  /* 0x0000000806067c28 */ /* 0x001fce0008000000 */
[----:B-----5:R-:W0:Y:S01]  /*01c0*/  F2F.F64.F32 R8, R8 ;  /* 0x0000000800087310 */ /* 0x020e220000201800 */
[----:B------:R-:W-:Y:S01]  /*01d0*/  UMOV UR8, 0xe5604189 ;  /* 0xe560418900087882 */ /* 0x000fe20000000000 */
[----:B------:R-:W-:Y:S02]  /*01e0*/  UMOV UR9, 0x3fd322d0 ;  /* 0x3fd322d000097882 */ /* 0x000fe40000000000 */
[----:B-1----:R-:W-:Y:S01]  /*01f0*/  DFMA R4, R4, UR8, R6 ;  /* 0x0000000804047c2b */ /* 0x002fe20008000006 */
[----:B------:R-:W-:Y:S01]  /*0200*/  UMOV UR8, 0x9fbe76c9 ;  /* 0x9fbe76c900087882 */ /* 0x000fe20000000000 */
[----:B------:R-:W-:-:S06]  /*0210*/  UMOV UR9, 0x3fbd2f1a ;  /* 0x3fbd2f1a00097882 */ /* 0x000fcc0000000000 */
[----:B0-----:R-:W-:-:S10]  /*0220*/  DFMA R4, R8, UR8, R4 ;  /* 0x0000000808047c2b */ /* 0x001fd40008000004 */
[----:B------:R-:W0:Y:S02]  /*0230*/  F2F.F32.F64 R5, R4 ;  /* 0x0000000400057310 */ /* 0x000e240000301000 */
[----:B0-----:R-:W-:Y:S01]  /*0240*/  STG.E desc[UR4][R2.64], R5 ;  /* 0x0000000502007986 */ /* 0x001fe2000c101904 */
[----:B------:R-:W-:Y:S05]  /*0250*/  EXIT ;  /* 0x000000000000794d */ /* 0x000fea0003800000 */
.L_x_0:
[----:B------:R-:W-:-:S00]  /*0260*/  BRA `(.L_x_0) ;  /* 0xfffffffc00fc7947 */ /* 0x000fc0000383ffff */
[----:B------:R-:W-:-:S00]  /*0270*/  NOP ;  /* 0x0000000000007918 */ /* 0x000fc00000000000 */
        /* <DEDUP_REMOVED lines=8> */
.L_x_1:


//--------------------- .nv.shared.reserved.0     --------------------------
	.section	.nv.shared.reserved.0,"aw",@nobits
	.weak		__nv_reservedSMEM_offset_0_alias
	.size		__nv_reservedSMEM_offset_0_alias, 0, 64
	.other		__nv_reservedSMEM_offset_0_alias,@"STO_CUDA_RESERVED_SHARED STV_DEFAULT"
__nv_reservedSMEM_offset_0_alias:
	.zero		0
	.zero		64


//--------------------- .nv.constant0._Z12color_to_rgbPfS_ii --------------------------
	.section	.nv.constant0._Z12color_to_rgbPfS_ii,"a",@progbits
	.sectionflags	@""
	.align	4
.nv.constant0._Z12color_to_rgbPfS_ii:
	.zero		920


//--------------------- SYMBOLS --------------------------

	.type		.nv.reservedSmem.offset0,@object
	.size		.nv.reservedSmem.offset0,0x4
